//
// Generated by NVIDIA NVVM Compiler
//
// Compiler Build ID: CL-36424714
// Cuda compilation tools, release 13.0, V13.0.88
// Based on NVVM 20.0.0
//

.version 9.0
.target sm_100
.address_size 64

	// .globl	_Z13matmul_kernelPKfS0_Pfiii
// _ZZ13matmul_kernelPKfS0_PfiiiE2As has been demoted
// _ZZ13matmul_kernelPKfS0_PfiiiE2Bs has been demoted

.visible .entry _Z13matmul_kernelPKfS0_Pfiii(
	.param .u64 .ptr .align 1 _Z13matmul_kernelPKfS0_Pfiii_param_0,
	.param .u64 .ptr .align 1 _Z13matmul_kernelPKfS0_Pfiii_param_1,
	.param .u64 .ptr .align 1 _Z13matmul_kernelPKfS0_Pfiii_param_2,
	.param .u32 _Z13matmul_kernelPKfS0_Pfiii_param_3,
	.param .u32 _Z13matmul_kernelPKfS0_Pfiii_param_4,
	.param .u32 _Z13matmul_kernelPKfS0_Pfiii_param_5
)
{
	.reg .pred 	%p<12>;
	.reg .b32 	%r<46>;
	.reg .b32 	%f<111>;
	.reg .b64 	%rd<13>;
	// demoted variable
	.shared .align 4 .b8 _ZZ13matmul_kernelPKfS0_PfiiiE2As[4096];
	// demoted variable
	.shared .align 4 .b8 _ZZ13matmul_kernelPKfS0_PfiiiE2Bs[4096];
	ld.param.u64 	%rd3, [_Z13matmul_kernelPKfS0_Pfiii_param_0];
	ld.param.u64 	%rd4, [_Z13matmul_kernelPKfS0_Pfiii_param_1];
	ld.param.u64 	%rd5, [_Z13matmul_kernelPKfS0_Pfiii_param_2];
	ld.param.u32 	%r24, [_Z13matmul_kernelPKfS0_Pfiii_param_3];
	ld.param.u32 	%r25, [_Z13matmul_kernelPKfS0_Pfiii_param_4];
	ld.param.u32 	%r26, [_Z13matmul_kernelPKfS0_Pfiii_param_5];
	mov.u32 	%r27, %ctaid.x;
	mov.u32 	%r28, %ctaid.y;
	mov.u32 	%r41, %tid.x;
	mov.u32 	%r43, %tid.y;
	shl.b32 	%r29, %r28, 5;
	add.s32 	%r3, %r29, %r43;
	shl.b32 	%r4, %r27, 5;
	add.s32 	%r5, %r4, %r41;
	setp.lt.s32 	%p1, %r26, -30;
	mov.f32 	%f110, 0f00000000;
	@%p1 bra 	$L__BB0_7;
	add.s32 	%r30, %r26, -1;
	shr.s32 	%r31, %r30, 31;
	shr.u32 	%r32, %r31, 27;
	add.s32 	%r33, %r30, %r32;
	shr.s32 	%r34, %r33, 5;
	neg.s32 	%r45, %r34;
	shl.b32 	%r35, %r43, 7;
	mov.u32 	%r36, _ZZ13matmul_kernelPKfS0_PfiiiE2As;
	add.s32 	%r6, %r36, %r35;
	shl.b32 	%r37, %r41, 2;
	add.s32 	%r7, %r6, %r37;
	mov.u32 	%r38, _ZZ13matmul_kernelPKfS0_PfiiiE2Bs;
	add.s32 	%r9, %r38, %r37;
	add.s32 	%r8, %r9, %r35;
	mad.lo.s32 	%r39, %r43, %r25, %r41;
	add.s32 	%r44, %r39, %r4;
	shl.b32 	%r12, %r25, 5;
	mad.lo.s32 	%r42, %r26, %r3, %r41;
	cvta.to.global.u64 	%rd1, %rd3;
	cvta.to.global.u64 	%rd2, %rd4;
	mov.f32 	%f110, 0f00000000;
$L__BB0_2:
	setp.ge.s32 	%p2, %r3, %r24;
	setp.ge.s32 	%p3, %r41, %r26;
	mov.f32 	%f108, 0f00000000;
	or.pred  	%p4, %p2, %p3;
	@%p4 bra 	$L__BB0_4;
	mul.wide.s32 	%rd6, %r42, 4;
	add.s64 	%rd7, %rd1, %rd6;
	ld.global.f32 	%f108, [%rd7];
$L__BB0_4:
	setp.ge.s32 	%p5, %r5, %r25;
	st.shared.f32 	[%r7], %f108;
	setp.ge.s32 	%p6, %r43, %r26;
	mov.f32 	%f109, 0f00000000;
	or.pred  	%p7, %p6, %p5;
	@%p7 bra 	$L__BB0_6;
	mul.wide.s32 	%rd8, %r44, 4;
	add.s64 	%rd9, %rd2, %rd8;
	ld.global.f32 	%f109, [%rd9];
$L__BB0_6:
	st.shared.f32 	[%r8], %f109;
	bar.sync 	0;
	ld.shared.f32 	%f12, [%r6];
	ld.shared.f32 	%f13, [%r9];
	fma.rn.f32 	%f14, %f12, %f13, %f110;
	ld.shared.f32 	%f15, [%r6+4];
	ld.shared.f32 	%f16, [%r9+128];
	fma.rn.f32 	%f17, %f15, %f16, %f14;
	ld.shared.f32 	%f18, [%r6+8];
	ld.shared.f32 	%f19, [%r9+256];
	fma.rn.f32 	%f20, %f18, %f19, %f17;
	ld.shared.f32 	%f21, [%r6+12];
	ld.shared.f32 	%f22, [%r9+384];
	fma.rn.f32 	%f23, %f21, %f22, %f20;
	ld.shared.f32 	%f24, [%r6+16];
	ld.shared.f32 	%f25, [%r9+512];
	fma.rn.f32 	%f26, %f24, %f25, %f23;
	ld.shared.f32 	%f27, [%r6+20];
	ld.shared.f32 	%f28, [%r9+640];
	fma.rn.f32 	%f29, %f27, %f28, %f26;
	ld.shared.f32 	%f30, [%r6+24];
	ld.shared.f32 	%f31, [%r9+768];
	fma.rn.f32 	%f32, %f30, %f31, %f29;
	ld.shared.f32 	%f33, [%r6+28];
	ld.shared.f32 	%f34, [%r9+896];
	fma.rn.f32 	%f35, %f33, %f34, %f32;
	ld.shared.f32 	%f36, [%r6+32];
	ld.shared.f32 	%f37, [%r9+1024];
	fma.rn.f32 	%f38, %f36, %f37, %f35;
	ld.shared.f32 	%f39, [%r6+36];
	ld.shared.f32 	%f40, [%r9+1152];
	fma.rn.f32 	%f41, %f39, %f40, %f38;
	ld.shared.f32 	%f42, [%r6+40];
	ld.shared.f32 	%f43, [%r9+1280];
	fma.rn.f32 	%f44, %f42, %f43, %f41;
	ld.shared.f32 	%f45, [%r6+44];
	ld.shared.f32 	%f46, [%r9+1408];
	fma.rn.f32 	%f47, %f45, %f46, %f44;
	ld.shared.f32 	%f48, [%r6+48];
	ld.shared.f32 	%f49, [%r9+1536];
	fma.rn.f32 	%f50, %f48, %f49, %f47;
	ld.shared.f32 	%f51, [%r6+52];
	ld.shared.f32 	%f52, [%r9+1664];
	fma.rn.f32 	%f53, %f51, %f52, %f50;
	ld.shared.f32 	%f54, [%r6+56];
	ld.shared.f32 	%f55, [%r9+1792];
	fma.rn.f32 	%f56, %f54, %f55, %f53;
	ld.shared.f32 	%f57, [%r6+60];
	ld.shared.f32 	%f58, [%r9+1920];
	fma.rn.f32 	%f59, %f57, %f58, %f56;
	ld.shared.f32 	%f60, [%r6+64];
	ld.shared.f32 	%f61, [%r9+2048];
	fma.rn.f32 	%f62, %f60, %f61, %f59;
	ld.shared.f32 	%f63, [%r6+68];
	ld.shared.f32 	%f64, [%r9+2176];
	fma.rn.f32 	%f65, %f63, %f64, %f62;
	ld.shared.f32 	%f66, [%r6+72];
	ld.shared.f32 	%f67, [%r9+2304];
	fma.rn.f32 	%f68, %f66, %f67, %f65;
	ld.shared.f32 	%f69, [%r6+76];
	ld.shared.f32 	%f70, [%r9+2432];
	fma.rn.f32 	%f71, %f69, %f70, %f68;
	ld.shared.f32 	%f72, [%r6+80];
	ld.shared.f32 	%f73, [%r9+2560];
	fma.rn.f32 	%f74, %f72, %f73, %f71;
	ld.shared.f32 	%f75, [%r6+84];
	ld.shared.f32 	%f76, [%r9+2688];
	fma.rn.f32 	%f77, %f75, %f76, %f74;
	ld.shared.f32 	%f78, [%r6+88];
	ld.shared.f32 	%f79, [%r9+2816];
	fma.rn.f32 	%f80, %f78, %f79, %f77;
	ld.shared.f32 	%f81, [%r6+92];
	ld.shared.f32 	%f82, [%r9+2944];
	fma.rn.f32 	%f83, %f81, %f82, %f80;
	ld.shared.f32 	%f84, [%r6+96];
	ld.shared.f32 	%f85, [%r9+3072];
	fma.rn.f32 	%f86, %f84, %f85, %f83;
	ld.shared.f32 	%f87, [%r6+100];
	ld.shared.f32 	%f88, [%r9+3200];
	fma.rn.f32 	%f89, %f87, %f88, %f86;
	ld.shared.f32 	%f90, [%r6+104];
	ld.shared.f32 	%f91, [%r9+3328];
	fma.rn.f32 	%f92, %f90, %f91, %f89;
	ld.shared.f32 	%f93, [%r6+108];
	ld.shared.f32 	%f94, [%r9+3456];
	fma.rn.f32 	%f95, %f93, %f94, %f92;
	ld.shared.f32 	%f96, [%r6+112];
	ld.shared.f32 	%f97, [%r9+3584];
	fma.rn.f32 	%f98, %f96, %f97, %f95;
	ld.shared.f32 	%f99, [%r6+116];
	ld.shared.f32 	%f100, [%r9+3712];
	fma.rn.f32 	%f101, %f99, %f100, %f98;
	ld.shared.f32 	%f102, [%r6+120];
	ld.shared.f32 	%f103, [%r9+3840];
	fma.rn.f32 	%f104, %f102, %f103, %f101;
	ld.shared.f32 	%f105, [%r6+124];
	ld.shared.f32 	%f106, [%r9+3968];
	fma.rn.f32 	%f110, %f105, %f106, %f104;
	bar.sync 	0;
	add.s32 	%r45, %r45, 1;
	add.s32 	%r44, %r44, %r12;
	add.s32 	%r43, %r43, 32;
	add.s32 	%r42, %r42, 32;
	add.s32 	%r41, %r41, 32;
	setp.ne.s32 	%p8, %r45, 1;
	@%p8 bra 	$L__BB0_2;
$L__BB0_7:
	setp.ge.s32 	%p9, %r3, %r24;
	setp.ge.s32 	%p10, %r5, %r25;
	or.pred  	%p11, %p9, %p10;
	@%p11 bra 	$L__BB0_9;
	mad.lo.s32 	%r40, %r25, %r3, %r5;
	cvta.to.global.u64 	%rd10, %rd5;
	mul.wide.u32 	%rd11, %r40, 4;
	add.s64 	%rd12, %rd10, %rd11;
	st.global.f32 	[%rd12], %f110;
$L__BB0_9:
	ret;

}


// ===== COMPILED SASS (sm_100) =====

	.target	sm_100

	.elftype	@"ET_EXEC"


//--------------------- .note.nv.tkinfo           --------------------------
	.section	.note.nv.tkinfo,"",@"SHT_NOTE"
	.sectionflags	@"SHF_NOTE_NV_TKINFO"
	.tkinfo
        /*0018*/ 	.word	0x00000002
        /*0030*/ 	.string	""
        /*0030*/ 	.string	"ptxas"
        /*0030*/ 	.string	"Cuda compilation tools, release 13.0, V13.0.88"
        /*0030*/ 	.string	"Build cuda_13.0.r13.0/compiler.36424714_0"
        /*0030*/ 	.string	"-arch sm_100 -m 64 "



//--------------------- .note.nv.cuinfo           --------------------------
	.section	.note.nv.cuinfo,"",@"SHT_NOTE"
	.sectionflags	@"SHF_NOTE_NV_CUINFO"
        /*0018*/ 	.short	0x0002
        /*001a*/ 	.short	0x0064
        /*001c*/ 	.short	0x0082
	.zero		2


//--------------------- .nv.info                  --------------------------
	.section	.nv.info,"",@"SHT_CUDA_INFO"
	.align	4


	//----- nvinfo : EIATTR_REGCOUNT
	.align		4
        /*0000*/ 	.byte	0x04, 0x2f
        /*0002*/ 	.short	(.L_1 - .L_0)
	.align		4
.L_0:
        /*0004*/ 	.word	index@(_Z13matmul_kernelPKfS0_Pfiii)
        /*0008*/ 	.word	0x00000020


	//----- nvinfo : EIATTR_FRAME_SIZE
	.align		4
.L_1:
        /*000c*/ 	.byte	0x04, 0x11
        /*000e*/ 	.short	(.L_3 - .L_2)
	.align		4
.L_2:
        /*0010*/ 	.word	index@(_Z13matmul_kernelPKfS0_Pfiii)
        /*0014*/ 	.word	0x00000000


	//----- nvinfo : EIATTR_MIN_STACK_SIZE
	.align		4
.L_3:
        /*0018*/ 	.byte	0x04, 0x12
        /*001a*/ 	.short	(.L_5 - .L_4)
	.align		4
.L_4:
        /*001c*/ 	.word	index@(_Z13matmul_kernelPKfS0_Pfiii)
        /*0020*/ 	.word	0x00000000
.L_5:


//--------------------- .nv.compat                --------------------------
	.section	.nv.compat,"",@"SHT_CUDA_COMPAT_INFO"
	.align	4
        /*0000*/ 	.byte	0x02, 0x09, 0x00, 0x00, 0x02, 0x02, 0x01, 0x00, 0x02, 0x05, 0x05, 0x00, 0x03, 0x07, 0x01, 0x01
        /*0010*/ 	.byte	0x02, 0x03, 0x00, 0x00, 0x02, 0x06, 0x01, 0x00, 0x04, 0x0b, 0x08, 0x00, 0x09, 0x00, 0x00, 0x00
        /*0020*/ 	.byte	0x00, 0x00, 0x00, 0x00


//--------------------- .nv.info._Z13matmul_kernelPKfS0_Pfiii --------------------------
	.section	.nv.info._Z13matmul_kernelPKfS0_Pfiii,"",@"SHT_CUDA_INFO"
	.sectionflags	@""
	.align	4


	//----- nvinfo : EIATTR_CUDA_API_VERSION
	.align		4
        /*0000*/ 	.byte	0x04, 0x37
        /*0002*/ 	.short	(.L_7 - .L_6)
.L_6:
        /*0004*/ 	.word	0x00000082


	//----- nvinfo : EIATTR_KPARAM_INFO
	.align		4
.L_7:
        /*0008*/ 	.byte	0x04, 0x17
        /*000a*/ 	.short	(.L_9 - .L_8)
.L_8:
        /*000c*/ 	.word	0x00000000
        /*0010*/ 	.short	0x0005
        /*0012*/ 	.short	0x0020
        /*0014*/ 	.byte	0x00, 0xf0, 0x11, 0x00


	//----- nvinfo : EIATTR_KPARAM_INFO
	.align		4
.L_9:
        /*0018*/ 	.byte	0x04, 0x17
        /*001a*/ 	.short	(.L_11 - .L_10)
.L_10:
        /*001c*/ 	.word	0x00000000
        /*0020*/ 	.short	0x0004
        /*0022*/ 	.short	0x001c
        /*0024*/ 	.byte	0x00, 0xf0, 0x11, 0x00


	//----- nvinfo : EIATTR_KPARAM_INFO
	.align		4
.L_11:
        /*0028*/ 	.byte	0x04, 0x17
        /*002a*/ 	.short	(.L_13 - .L_12)
.L_12:
        /*002c*/ 	.word	0x00000000
        /*0030*/ 	.short	0x0003
        /*0032*/ 	.short	0x0018
        /*0034*/ 	.byte	0x00, 0xf0, 0x11, 0x00


	//----- nvinfo : EIATTR_KPARAM_INFO
	.align		4
.L_13:
        /*0038*/ 	.byte	0x04, 0x17
        /*003a*/ 	.short	(.L_15 - .L_14)
.L_14:
        /*003c*/ 	.word	0x00000000
        /*0040*/ 	.short	0x0002
        /*0042*/ 	.short	0x0010
        /*0044*/ 	.byte	0x00, 0xf5, 0x21, 0x00


	//----- nvinfo : EIATTR_KPARAM_INFO
	.align		4
.L_15:
        /*0048*/ 	.byte	0x04, 0x17
        /*004a*/ 	.short	(.L_17 - .L_16)
.L_16:
        /*004c*/ 	.word	0x00000000
        /*0050*/ 	.short	0x0001
        /*0052*/ 	.short	0x0008
        /*0054*/ 	.byte	0x00, 0xf5, 0x21, 0x00


	//----- nvinfo : EIATTR_KPARAM_INFO
	.align		4
.L_17:
        /*0058*/ 	.byte	0x04, 0x17
        /*005a*/ 	.short	(.L_19 - .L_18)
.L_18:
        /*005c*/ 	.word	0x00000000
        /*0060*/ 	.short	0x0000
        /*0062*/ 	.short	0x0000
        /*0064*/ 	.byte	0x00, 0xf5, 0x21, 0x00


	//----- nvinfo : EIATTR_SPARSE_MMA_MASK
	.align		4
.L_19:
        /*0068*/ 	.byte	0x03, 0x50
        /*006a*/ 	.short	0x0000


	//----- nvinfo : EIATTR_MAXREG_COUNT
	.align		4
        /*006c*/ 	.byte	0x03, 0x1b
        /*006e*/ 	.short	0x00ff


	//----- nvinfo : EIATTR_NUM_BARRIERS
	.align		4
        /*0070*/ 	.byte	0x02, 0x4c
        /*0072*/ 	.byte	0x01
	.zero		1


	//----- nvinfo : EIATTR_MERCURY_ISA_VERSION
	.align		4
        /*0074*/ 	.byte	0x03, 0x5f
        /*0076*/ 	.short	0x0101


	//----- nvinfo : EIATTR_VRC_CTA_INIT_COUNT
	.align		4
        /*0078*/ 	.byte	0x02, 0x4a
	.zero		1
	.zero		1


	//----- nvinfo : EIATTR_EXIT_INSTR_OFFSETS
	.align		4
        /*007c*/ 	.byte	0x04, 0x1c
        /*007e*/ 	.short	(.L_21 - .L_20)


	//   ....[0]....
.L_20:
        /*0080*/ 	.word	0x00000840


	//   ....[1]....
        /*0084*/ 	.word	0x00000890


	//----- nvinfo : EIATTR_CBANK_PARAM_SIZE
	.align		4
.L_21:
        /*0088*/ 	.byte	0x03, 0x19
        /*008a*/ 	.short	0x0024


	//----- nvinfo : EIATTR_PARAM_CBANK
	.align		4
        /*008c*/ 	.byte	0x04, 0x0a
        /*008e*/ 	.short	(.L_23 - .L_22)
	.align		4
.L_22:
        /*0090*/ 	.word	index@(.nv.constant0._Z13matmul_kernelPKfS0_Pfiii)
        /*0094*/ 	.short	0x0380
        /*0096*/ 	.short	0x0024


	//----- nvinfo : EIATTR_SW_WAR
	.align		4
.L_23:
        /*0098*/ 	.byte	0x04, 0x36
        /*009a*/ 	.short	(.L_25 - .L_24)
.L_24:
        /*009c*/ 	.word	0x00000008
.L_25:


//--------------------- .nv.callgraph             --------------------------
	.section	.nv.callgraph,"",@"SHT_CUDA_CALLGRAPH"
	.align	4
	.sectionentsize	8
	.align		4
        /*0000*/ 	.word	0x00000000
	.align		4
        /*0004*/ 	.word	0xffffffff
	.align		4
        /*0008*/ 	.word	0x00000000
	.align		4
        /*000c*/ 	.word	0xfffffffe
	.align		4
        /*0010*/ 	.word	0x00000000
	.align		4
        /*0014*/ 	.word	0xfffffffd
	.align		4
        /*0018*/ 	.word	0x00000000
	.align		4
        /*001c*/ 	.word	0xfffffffc


//--------------------- .text._Z13matmul_kernelPKfS0_Pfiii --------------------------
	.section	.text._Z13matmul_kernelPKfS0_Pfiii,"ax",@progbits
	.align	128
        .global         _Z13matmul_kernelPKfS0_Pfiii
        .type           _Z13matmul_kernelPKfS0_Pfiii,@function
        .size           _Z13matmul_kernelPKfS0_Pfiii,(.L_x_3 - _Z13matmul_kernelPKfS0_Pfiii)
        .other          _Z13matmul_kernelPKfS0_Pfiii,@"STO_CUDA_ENTRY STV_DEFAULT"
_Z13matmul_kernelPKfS0_Pfiii:
.text._Z13matmul_kernelPKfS0_Pfiii:
[----:B------:R-:W-:Y:S01]  /*0000*/  LDC R1, c[0x0][0x37c] ;  /* 0x0000df00ff017b82 */ /* 0x000fe20000000800 */
[----:B------:R-:W0:Y:S01]  /*0010*/  S2R R18, SR_CTAID.Y ;  /* 0x0000000000127919 */ /* 0x000e220000002600 */
[----:B------:R-:W1:Y:S01]  /*0020*/  LDCU UR9, c[0x0][0x3a0] ;  /* 0x00007400ff0977ac */ /* 0x000e620008000800 */
[----:B------:R-:W-:Y:S01]  /*0030*/  HFMA2 R21, -RZ, RZ, 0, 0 ;  /* 0x00000000ff157431 */ /* 0x000fe200000001ff */
[----:B------:R-:W0:Y:S01]  /*0040*/  S2R R16, SR_TID.Y ;  /* 0x0000000000107919 */ /* 0x000e220000002200 */
[----:B------:R-:W2:Y:S01]  /*0050*/  LDCU.64 UR10, c[0x0][0x358] ;  /* 0x00006b00ff0a77ac */ /* 0x000ea20008000a00 */
[----:B------:R-:W3:Y:S01]  /*0060*/  S2R R2, SR_CTAID.X ;  /* 0x0000000000027919 */ /* 0x000ee20000002500 */
[----:B------:R-:W3:Y:S01]  /*0070*/  S2R R17, SR_TID.X ;  /* 0x0000000000117919 */ /* 0x000ee20000002100 */
[----:B-1----:R-:W-:Y:S01]  /*0080*/  UISETP.GE.AND UP0, UPT, UR9, -0x1e, UPT ;  /* 0xffffffe20900788c */ /* 0x002fe2000bf06270 */
[----:B0-----:R-:W-:Y:S02]  /*0090*/  LEA R18, R18, R16, 0x5 ;  /* 0x0000001012127211 */ /* 0x001fe400078e28ff */
[----:B---3--:R-:W-:-:S06]  /*00a0*/  LEA R19, R2, R17, 0x5 ;  /* 0x0000001102137211 */ /* 0x008fcc00078e28ff */
[----:B--2---:R-:W-:Y:S05]  /*00b0*/  BRA.U !UP0, `(.L_x_0) ;  /* 0x0000000508d47547 */ /* 0x004fea000b800000 */
[----:B------:R-:W0:Y:S01]  /*00c0*/  S2UR UR7, SR_CgaCtaId ;  /* 0x00000000000779c3 */ /* 0x000e220000008800 */
[----:B------:R-:W1:Y:S01]  /*00d0*/  LDCU UR12, c[0x0][0x39c] ;  /* 0x00007380ff0c77ac */ /* 0x000e620008000800 */
[----:B------:R-:W-:Y:S01]  /*00e0*/  MOV R21, RZ ;  /* 0x000000ff00157202 */ /* 0x000fe20000000f00 */
[----:B------:R-:W-:Y:S01]  /*00f0*/  IMAD R6, R18, UR9, R17 ;  /* 0x0000000912067c24 */ /* 0x000fe2000f8e0211 */
[----:B------:R-:W-:Y:S01]  /*0100*/  UMOV UR6, 0x400 ;  /* 0x0000040000067882 */ /* 0x000fe20000000000 */
[----:B------:R-:W-:-:S03]  /*0110*/  UIADD3 UR4, UPT, UPT, UR9, -0x1, URZ ;  /* 0xffffffff09047890 */ /* 0x000fc6000fffe0ff */
[----:B------:R-:W2:Y:S01]  /*0120*/  LDC R0, c[0x0][0x39c] ;  /* 0x0000e700ff007b82 */ /* 0x000ea20000000800 */
[----:B------:R-:W3:Y:S01]  /*0130*/  LDCU UR14, c[0x0][0x3a0] ;  /* 0x00007400ff0e77ac */ /* 0x000ee20008000800 */
[----:B------:R-:W-:Y:S01]  /*0140*/  USHF.R.S32.HI UR5, URZ, 0x1f, UR4 ;  /* 0x0000001fff057899 */ /* 0x000fe20008011404 */
[----:B------:R-:W4:Y:S01]  /*0150*/  LDCU UR13, c[0x0][0x398] ;  /* 0x00007300ff0d77ac */ /* 0x000f220008000800 */
[----:B-1----:R-:W-:Y:S02]  /*0160*/  IMAD R7, R16, UR12, R17 ;  /* 0x0000000c10077c24 */ /* 0x002fe4000f8e0211 */
[----:B------:R-:W-:Y:S02]  /*0170*/  ULEA.HI UR5, UR5, UR4, URZ, 0x5 ;  /* 0x0000000405057291 */ /* 0x000fe4000f8f28ff */
[----:B0-----:R-:W-:Y:S01]  /*0180*/  ULEA UR8, UR7, UR6, 0x18 ;  /* 0x0000000607087291 */ /* 0x001fe2000f8ec0ff */
[----:B------:R-:W-:Y:S01]  /*0190*/  LEA R7, R2, R7, 0x5 ;  /* 0x0000000702077211 */ /* 0x000fe200078e28ff */
[----:B------:R-:W-:-:S02]  /*01a0*/  UIADD3 UR6, UPT, UPT, UR6, 0x1000, URZ ;  /* 0x0000100006067890 */ /* 0x000fc4000fffe0ff */
[----:B------:R-:W-:Y:S02]  /*01b0*/  USHF.R.S32.HI UR5, URZ, 0x5, UR5 ;  /* 0x00000005ff057899 */ /* 0x000fe40008011405 */
[----:B------:R-:W-:Y:S01]  /*01c0*/  ULEA UR6, UR7, UR6, 0x18 ;  /* 0x0000000607067291 */ /* 0x000fe2000f8ec0ff */
[----:B------:R-:W-:Y:S01]  /*01d0*/  LEA R5, R16, UR8, 0x7 ;  /* 0x0000000810057c11 */ /* 0x000fe2000f8e38ff */
[----:B------:R-:W-:-:S03]  /*01e0*/  UIADD3 UR5, UPT, UPT, -UR5, URZ, URZ ;  /* 0x000000ff05057290 */ /* 0x000fc6000fffe1ff */
[C---:B------:R-:W-:Y:S02]  /*01f0*/  LEA R4, R17.reuse, R5, 0x2 ;  /* 0x0000000511047211 */ /* 0x040fe400078e10ff */
[----:B------:R-:W-:-:S04]  /*0200*/  LEA R3, R17, UR6, 0x2 ;  /* 0x0000000611037c11 */ /* 0x000fc8000f8e10ff */
[----:B---34-:R-:W-:-:S07]  /*0210*/  LEA R2, R16, R3, 0x7 ;  /* 0x0000000310027211 */ /* 0x018fce00078e38ff */
.L_x_1:
[----:B------:R-:W-:Y:S01]  /*0220*/  ISETP.GE.AND P1, PT, R17, UR14, PT ;  /* 0x0000000e11007c0c */ /* 0x000fe2000bf26270 */
[----:B------:R-:W-:Y:S01]  /*0230*/  HFMA2 R24, -RZ, RZ, 0, 0 ;  /* 0x00000000ff187431 */ /* 0x000fe200000001ff */
[----:B--2---:R-:W-:Y:S02]  /*0240*/  ISETP.GE.AND P0, PT, R19, R0, PT ;  /* 0x000000001300720c */ /* 0x004fe40003f06270 */
[----:B------:R-:W-:Y:S02]  /*0250*/  ISETP.GE.OR P1, PT, R18, UR13, P1 ;  /* 0x0000000d12007c0c */ /* 0x000fe40008f26670 */
[----:B------:R-:W-:Y:S02]  /*0260*/  ISETP.GE.OR P0, PT, R16, UR14, P0 ;  /* 0x0000000e10007c0c */ /* 0x000fe40008706670 */
[----:B------:R-:W-:-:S09]  /*0270*/  MOV R29, RZ ;  /* 0x000000ff001d7202 */ /* 0x000fd20000000f00 */
[----:B------:R-:W0:Y:S08]  /*0280*/  @!P1 LDC.64 R10, c[0x0][0x380] ;  /* 0x0000e000ff0a9b82 */ /* 0x000e300000000a00 */
[----:B------:R-:W1:Y:S01]  /*0290*/  @!P0 LDC.64 R8, c[0x0][0x388] ;  /* 0x0000e200ff088b82 */ /* 0x000e620000000a00 */
[----:B0-----:R-:W-:-:S05]  /*02a0*/  @!P1 IMAD.WIDE R10, R6, 0x4, R10 ;  /* 0x00000004060a9825 */ /* 0x001fca00078e020a */
[----:B------:R-:W2:Y:S01]  /*02b0*/  @!P1 LDG.E R29, desc[UR10][R10.64] ;  /* 0x0000000a0a1d9981 */ /* 0x000ea2000c1e1900 */
[----:B-1----:R-:W-:-:S05]  /*02c0*/  @!P0 IMAD.WIDE R22, R7, 0x4, R8 ;  /* 0x0000000407168825 */ /* 0x002fca00078e0208 */
[----:B------:R-:W3:Y:S01]  /*02d0*/  @!P0 LDG.E R24, desc[UR10][R22.64] ;  /* 0x0000000a16188981 */ /* 0x000ee2000c1e1900 */
[----:B------:R-:W-:-:S04]  /*02e0*/  UIADD3 UR5, UPT, UPT, UR5, 0x1, URZ ;  /* 0x0000000105057890 */ /* 0x000fc8000fffe0ff */
[----:B------:R-:W-:Y:S01]  /*02f0*/  UISETP.NE.AND UP0, UPT, UR5, 0x1, UPT ;  /* 0x000000010500788c */ /* 0x000fe2000bf05270 */
[----:B------:R-:W-:Y:S01]  /*0300*/  IADD3 R17, PT, PT, R17, 0x20, RZ ;  /* 0x0000002011117810 */ /* 0x000fe20007ffe0ff */
[----:B--2---:R-:W-:Y:S04]  /*0310*/  STS [R4], R29 ;  /* 0x0000001d04007388 */ /* 0x004fe80000000800 */
[----:B---3--:R-:W-:Y:S01]  /*0320*/  STS [R2], R24 ;  /* 0x0000001802007388 */ /* 0x008fe20000000800 */
[----:B------:R-:W-:Y:S06]  /*0330*/  BAR.SYNC.DEFER_BLOCKING 0x0 ;  /* 0x0000000000007b1d */ /* 0x000fec0000010000 */
[----:B------:R-:W-:Y:S04]  /*0340*/  LDS R28, [R3] ;  /* 0x00000000031c7984 */ /* 0x000fe80000000800 */
[----:B------:R-:W0:Y:S04]  /*0350*/  LDS.128 R12, [R5] ;  /* 0x00000000050c7984 */ /* 0x000e280000000c00 */
[----:B------:R-:W1:Y:S04]  /*0360*/  LDS R23, [R3+0x80] ;  /* 0x0000800003177984 */ /* 0x000e680000000800 */
[----:B------:R-:W2:Y:S04]  /*0370*/  LDS R27, [R3+0x100] ;  /* 0x00010000031b7984 */ /* 0x000ea80000000800 */
[----:B------:R-:W3:Y:S04]  /*0380*/  LDS R26, [R3+0x180] ;  /* 0x00018000031a7984 */ /* 0x000ee80000000800 */
[----:B------:R-:W-:Y:S04]  /*0390*/  LDS R25, [R3+0x200] ;  /* 0x0002000003197984 */ /* 0x000fe80000000800 */
[----:B------:R-:W4:Y:S04]  /*03a0*/  LDS.128 R8, [R5+0x10] ;  /* 0x0000100005087984 */ /* 0x000f280000000c00 */
[----:B------:R-:W5:Y:S04]  /*03b0*/  LDS R20, [R3+0x280] ;  /* 0x0002800003147984 */ /* 0x000f680000000800 */
[----:B------:R-:W-:Y:S04]  /*03c0*/  LDS R24, [R3+0x380] ;  /* 0x0003800003187984 */ /* 0x000fe80000000800 */
[----:B------:R-:W-:Y:S01]  /*03d0*/  LDS R22, [R3+0x480] ;  /* 0x0004800003167984 */ /* 0x000fe20000000800 */
[----:B0-----:R-:W-:-:S03]  /*03e0*/  FFMA R12, R12, R28, R21 ;  /* 0x0000001c0c0c7223 */ /* 0x001fc60000000015 */
[----:B------:R-:W0:Y:S01]  /*03f0*/  LDS R21, [R3+0x300] ;  /* 0x0003000003157984 */ /* 0x000e220000000800 */
[----:B-1----:R-:W-:-:S03]  /*0400*/  FFMA R12, R23, R13, R12 ;  /* 0x0000000d170c7223 */ /* 0x002fc6000000000c */
[----:B------:R-:W-:Y:S01]  /*0410*/  LDS R23, [R3+0x400] ;  /* 0x0004000003177984 */ /* 0x000fe20000000800 */
[----:B--2---:R-:W-:-:S04]  /*0420*/  FFMA R27, R27, R14, R12 ;  /* 0x0000000e1b1b7223 */ /* 0x004fc8000000000c */
[----:B---3--:R-:W-:Y:S02]  /*0430*/  FFMA R27, R26, R15, R27 ;  /* 0x0000000f1a1b7223 */ /* 0x008fe4000000001b */
[----:B------:R-:W1:Y:S04]  /*0440*/  LDS.128 R12, [R5+0x20] ;  /* 0x00002000050c7984 */ /* 0x000e680000000c00 */
[----:B------:R-:W-:Y:S01]  /*0450*/  LDS R26, [R3+0x580] ;  /* 0x00058000031a7984 */ /* 0x000fe20000000800 */
[----:B----4-:R-:W-:-:S03]  /*0460*/  FFMA R27, R8, R25, R27 ;  /* 0x00000019081b7223 */ /* 0x010fc6000000001b */
[----:B------:R-:W2:Y:S01]  /*0470*/  LDS R25, [R3+0x500] ;  /* 0x0005000003197984 */ /* 0x000ea20000000800 */
[----:B-----5:R-:W-:-:S04]  /*0480*/  FFMA R20, R20, R9, R27 ;  /* 0x0000000914147223 */ /* 0x020fc8000000001b */
[----:B0-----:R-:W-:Y:S02]  /*0490*/  FFMA R21, R21, R10, R20 ;  /* 0x0000000a15157223 */ /* 0x001fe40000000014 */
[----:B------:R-:W-:Y:S02]  /*04a0*/  LDS R20, [R3+0x680] ;  /* 0x0006800003147984 */ /* 0x000fe40000000800 */
[----:B------:R-:W-:Y:S02]  /*04b0*/  FFMA R27, R24, R11, R21 ;  /* 0x0000000b181b7223 */ /* 0x000fe40000000015 */
[----:B------:R-:W-:Y:S04]  /*04c0*/  LDS R21, [R3+0x600] ;  /* 0x0006000003157984 */ /* 0x000fe80000000800 */
[----:B------:R-:W0:Y:S01]  /*04d0*/  LDS.128 R8, [R5+0x30] ;  /* 0x0000300005087984 */ /* 0x000e220000000c00 */
[----:B-1----:R-:W-:-:S03]  /*04e0*/  FFMA R27, R12, R23, R27 ;  /* 0x000000170c1b7223 */ /* 0x002fc6000000001b */
[----:B------:R-:W1:Y:S01]  /*04f0*/  LDS R23, [R3+0x700] ;  /* 0x0007000003177984 */ /* 0x000e620000000800 */
[----:B------:R-:W-:-:S03]  /*0500*/  FFMA R22, R22, R13, R27 ;  /* 0x0000000d16167223 */ /* 0x000fc6000000001b */
[----:B------:R-:W3:Y:S01]  /*0510*/  LDS R24, [R3+0x780] ;  /* 0x0007800003187984 */ /* 0x000ee20000000800 */
[----:B--2---:R-:W-:-:S03]  /*0520*/  FFMA R25, R25, R14, R22 ;  /* 0x0000000e19197223 */ /* 0x004fc60000000016 */
[----:B------:R-:W-:Y:S01]  /*0530*/  LDS R22, [R3+0x880] ;  /* 0x0008800003167984 */ /* 0x000fe20000000800 */
[----:B------:R-:W-:-:S03]  /*0540*/  FFMA R27, R26, R15, R25 ;  /* 0x0000000f1a1b7223 */ /* 0x000fc60000000019 */
[----:B------:R-:W-:Y:S04]  /*0550*/  LDS R25, [R3+0x800] ;  /* 0x0008000003197984 */ /* 0x000fe80000000800 */
[----:B------:R-:W2:Y:S04]  /*0560*/  LDS.128 R12, [R5+0x40] ;  /* 0x00004000050c7984 */ /* 0x000ea80000000c00 */
[----:B------:R-:W-:Y:S01]  /*0570*/  LDS R26, [R3+0x980] ;  /* 0x00098000031a7984 */ /* 0x000fe20000000800 */
[----:B0-----:R-:W-:-:S03]  /*0580*/  FFMA R27, R8, R21, R27 ;  /* 0x00000015081b7223 */ /* 0x001fc6000000001b */
[----:B------:R-:W0:Y:S01]  /*0590*/  LDS R21, [R3+0x900] ;  /* 0x0009000003157984 */ /* 0x000e220000000800 */
[----:B------:R-:W-:-:S04]  /*05a0*/  FFMA R20, R20, R9, R27 ;  /* 0x0000000914147223 */ /* 0x000fc8000000001b */
[----:B-1----:R-:W-:Y:S02]  /*05b0*/  FFMA R23, R23, R10, R20 ;  /* 0x0000000a17177223 */ /* 0x002fe40000000014 */
[----:B------:R-:W-:Y:S02]  /*05c0*/  LDS R20, [R3+0xa80] ;  /* 0x000a800003147984 */ /* 0x000fe40000000800 */
[----:B---3--:R-:W-:Y:S02]  /*05d0*/  FFMA R27, R24, R11, R23 ;  /* 0x0000000b181b7223 */ /* 0x008fe40000000017 */
[----:B------:R-:W-:Y:S04]  /*05e0*/  LDS R23, [R3+0xa00] ;  /* 0x000a000003177984 */ /* 0x000fe80000000800 */
[----:B------:R-:W1:Y:S01]  /*05f0*/  LDS.128 R8, [R5+0x50] ;  /* 0x0000500005087984 */ /* 0x000e620000000c00 */
[----:B--2---:R-:W-:-:S03]  /*0600*/  FFMA R27, R12, R25, R27 ;  /* 0x000000190c1b7223 */ /* 0x004fc6000000001b */
[----:B------:R-:W2:Y:S01]  /*0610*/  LDS R25, [R3+0xb00] ;  /* 0x000b000003197984 */ /* 0x000ea20000000800 */
[----:B------:R-:W-:-:S03]  /*0620*/  FFMA R12, R22, R13, R27 ;  /* 0x0000000d160c7223 */ /* 0x000fc6000000001b */
[----:B------:R-:W3:Y:S04]  /*0630*/  LDS R22, [R3+0xb80] ;  /* 0x000b800003167984 */ /* 0x000ee80000000800 */
[----:B------:R-:W-:Y:S01]  /*0640*/  LDS R24, [R3+0xc80] ;  /* 0x000c800003187984 */ /* 0x000fe20000000800 */
[----:B0-----:R-:W-:-:S04]  /*0650*/  FFMA R21, R21, R14, R12 ;  /* 0x0000000e15157223 */ /* 0x001fc8000000000c */
[----:B------:R-:W-:Y:S02]  /*0660*/  FFMA R27, R26, R15, R21 ;  /* 0x0000000f1a1b7223 */ /* 0x000fe40000000015 */
[----:B------:R-:W-:Y:S04]  /*0670*/  LDS R21, [R3+0xc00] ;  /* 0x000c000003157984 */ /* 0x000fe80000000800 */
[----:B------:R-:W0:Y:S01]  /*0680*/  LDS.128 R12, [R5+0x60] ;  /* 0x00006000050c7984 */ /* 0x000e220000000c00 */
[----:B-1----:R-:W-:-:S04]  /*0690*/  FFMA R23, R8, R23, R27 ;  /* 0x0000001708177223 */ /* 0x002fc8000000001b */
[----:B------:R-:W-:Y:S02]  /*06a0*/  FFMA R20, R20, R9, R23 ;  /* 0x0000000914147223 */ /* 0x000fe40000000017 */
[----:B------:R-:W1:Y:S02]  /*06b0*/  LDS R23, [R3+0xd00] ;  /* 0x000d000003177984 */ /* 0x000e640000000800 */
[----:B--2---:R-:W-:Y:S02]  /*06c0*/  FFMA R25, R25, R10, R20 ;  /* 0x0000000a19197223 */ /* 0x004fe40000000014 */
[----:B------:R-:W2:Y:S02]  /*06d0*/  LDS R20, [R3+0xd80] ;  /* 0x000d800003147984 */ /* 0x000ea40000000800 */
[----:B---3--:R-:W-:Y:S02]  /*06e0*/  FFMA R27, R22, R11, R25 ;  /* 0x0000000b161b7223 */ /* 0x008fe40000000019 */
[----:B------:R-:W-:Y:S04]  /*06f0*/  LDS R25, [R3+0xe00] ;  /* 0x000e000003197984 */ /* 0x000fe80000000800 */
[----:B------:R-:W3:Y:S04]  /*0700*/  LDS.128 R8, [R5+0x70] ;  /* 0x0000700005087984 */ /* 0x000ee80000000c00 */
[----:B------:R-:W4:Y:S01]  /*0710*/  LDS R22, [R3+0xe80] ;  /* 0x000e800003167984 */ /* 0x000f220000000800 */
[----:B0-----:R-:W-:-:S03]  /*0720*/  FFMA R27, R12, R21, R27 ;  /* 0x000000150c1b7223 */ /* 0x001fc6000000001b */
[----:B------:R-:W0:Y:S04]  /*0730*/  LDS R21, [R3+0xf00] ;  /* 0x000f000003157984 */ /* 0x000e280000000800 */
[----:B------:R-:W5:Y:S01]  /*0740*/  LDS R12, [R3+0xf80] ;  /* 0x000f8000030c7984 */ /* 0x000f620000000800 */
[----:B------:R-:W-:-:S04]  /*0750*/  FFMA R24, R24, R13, R27 ;  /* 0x0000000d18187223 */ /* 0x000fc8000000001b */
[----:B-1----:R-:W-:-:S04]  /*0760*/  FFMA R23, R23, R14, R24 ;  /* 0x0000000e17177223 */ /* 0x002fc80000000018 */
[----:B--2---:R-:W-:-:S04]  /*0770*/  FFMA R15, R20, R15, R23 ;  /* 0x0000000f140f7223 */ /* 0x004fc80000000017 */
[----:B---3--:R-:W-:-:S04]  /*0780*/  FFMA R15, R8, R25, R15 ;  /* 0x00000019080f7223 */ /* 0x008fc8000000000f */
[----:B----4-:R-:W-:Y:S01]  /*0790*/  FFMA R22, R22, R9, R15 ;  /* 0x0000000916167223 */ /* 0x010fe2000000000f */
[----:B------:R-:W-:Y:S02]  /*07a0*/  IADD3 R16, PT, PT, R16, 0x20, RZ ;  /* 0x0000002010107810 */ /* 0x000fe40007ffe0ff */
[----:B------:R-:W-:Y:S02]  /*07b0*/  IADD3 R6, PT, PT, R6, 0x20, RZ ;  /* 0x0000002006067810 */ /* 0x000fe40007ffe0ff */
[----:B------:R-:W-:Y:S01]  /*07c0*/  LEA R7, R0, R7, 0x5 ;  /* 0x0000000700077211 */ /* 0x000fe200078e28ff */
[----:B0-----:R-:W-:-:S04]  /*07d0*/  FFMA R21, R21, R10, R22 ;  /* 0x0000000a15157223 */ /* 0x001fc80000000016 */
[----:B-----5:R-:W-:Y:S01]  /*07e0*/  FFMA R21, R12, R11, R21 ;  /* 0x0000000b0c157223 */ /* 0x020fe20000000015 */
[----:B------:R-:W-:Y:S06]  /*07f0*/  BAR.SYNC.DEFER_BLOCKING 0x0 ;  /* 0x0000000000007b1d */ /* 0x000fec0000010000 */
[----:B------:R-:W-:Y:S05]  /*0800*/  BRA.U UP0, `(.L_x_1) ;  /* 0xfffffff900847547 */ /* 0x000fea000b83ffff */
.L_x_0:
[----:B------:R-:W0:Y:S02]  /*0810*/  LDCU.64 UR4, c[0x0][0x398] ;  /* 0x00007300ff0477ac */ /* 0x000e240008000a00 */
[----:B0-----:R-:W-:-:S04]  /*0820*/  ISETP.GE.AND P0, PT, R19, UR5, PT ;  /* 0x0000000513007c0c */ /* 0x001fc8000bf06270 */
[----:B------:R-:W-:-:S13]  /*0830*/  ISETP.GE.OR P0, PT, R18, UR4, P0 ;  /* 0x0000000412007c0c */ /* 0x000fda0008706670 */
[----:B------:R-:W-:Y:S05]  /*0840*/  @P0 EXIT ;  /* 0x000000000000094d */ /* 0x000fea0003800000 */
[----:B------:R-:W0:Y:S01]  /*0850*/  LDC.64 R2, c[0x0][0x390] ;  /* 0x0000e400ff027b82 */ /* 0x000e220000000a00 */
[----:B------:R-:W-:-:S04]  /*0860*/  IMAD R19, R18, UR5, R19 ;  /* 0x0000000512137c24 */ /* 0x000fc8000f8e0213 */
[----:B0-----:R-:W-:-:S05]  /*0870*/  IMAD.WIDE.U32 R2, R19, 0x4, R2 ;  /* 0x0000000413027825 */ /* 0x001fca00078e0002 */
[----:B------:R-:W-:Y:S01]  /*0880*/  STG.E desc[UR10][R2.64], R21 ;  /* 0x0000001502007986 */ /* 0x000fe2000c10190a */
[----:B------:R-:W-:Y:S05]  /*0890*/  EXIT ;  /* 0x000000000000794d */ /* 0x000fea0003800000 */
.L_x_2:
[----:B------:R-:W-:-:S00]  /*08a0*/  BRA `(.L_x_2) ;  /* 0xfffffffc00fc7947 */ /* 0x000fc0000383ffff */
[----:B------:R-:W-:-:S00]  /*08b0*/  NOP ;  /* 0x0000000000007918 */ /* 0x000fc00000000000 */
        /* <DEDUP_REMOVED lines=12> */
.L_x_3:


//--------------------- .nv.shared._Z13matmul_kernelPKfS0_Pfiii --------------------------
	.section	.nv.shared._Z13matmul_kernelPKfS0_Pfiii,"aw",@nobits
	.sectionflags	@""
	.align	4
.nv.shared._Z13matmul_kernelPKfS0_Pfiii:
	.zero		9216


//--------------------- .nv.shared.reserved.0     --------------------------
	.section	.nv.shared.reserved.0,"aw",@nobits
	.weak		__nv_reservedSMEM_offset_0_alias
	.size		__nv_reservedSMEM_offset_0_alias, 0, 64
	.other		__nv_reservedSMEM_offset_0_alias,@"STO_CUDA_RESERVED_SHARED STV_DEFAULT"
__nv_reservedSMEM_offset_0_alias:
	.zero		0
	.zero		64


//--------------------- .nv.constant0._Z13matmul_kernelPKfS0_Pfiii --------------------------
	.section	.nv.constant0._Z13matmul_kernelPKfS0_Pfiii,"a",@progbits
	.sectionflags	@""
	.align	4
.nv.constant0._Z13matmul_kernelPKfS0_Pfiii:
	.zero		932


//--------------------- SYMBOLS --------------------------

	.type		.nv.reservedSmem.offset0,@object
	.size		.nv.reservedSmem.offset0,0x4
	.type		.nv.reservedSmem.cap,@object
	.size		.nv.reservedSmem.cap,0x4
